//
// Generated by NVIDIA NVVM Compiler
//
// Compiler Build ID: CL-36424714
// Cuda compilation tools, release 13.0, V13.0.88
// Based on NVVM 20.0.0
//

.version 9.0
.target sm_100
.address_size 64

	// .globl	_Z10matrix_mulPiS_S_i
// _ZZ11matrix_mul2PiS_S_iE2tA has been demoted
// _ZZ11matrix_mul2PiS_S_iE2tB has been demoted

.visible .entry _Z10matrix_mulPiS_S_i(
	.param .u64 .ptr .align 1 _Z10matrix_mulPiS_S_i_param_0,
	.param .u64 .ptr .align 1 _Z10matrix_mulPiS_S_i_param_1,
	.param .u64 .ptr .align 1 _Z10matrix_mulPiS_S_i_param_2,
	.param .u32 _Z10matrix_mulPiS_S_i_param_3
)
{
	.reg .pred 	%p<10>;
	.reg .b32 	%r<106>;
	.reg .b64 	%rd<67>;
	.reg .b64 	%fd<61>;

	ld.param.u64 	%rd14, [_Z10matrix_mulPiS_S_i_param_0];
	ld.param.u64 	%rd15, [_Z10matrix_mulPiS_S_i_param_1];
	ld.param.u32 	%r29, [_Z10matrix_mulPiS_S_i_param_3];
	cvta.to.global.u64 	%rd1, %rd15;
	cvta.to.global.u64 	%rd2, %rd14;
	mov.u32 	%r31, %ctaid.x;
	mov.u32 	%r32, %ntid.x;
	mov.u32 	%r33, %tid.x;
	mad.lo.s32 	%r1, %r31, %r32, %r33;
	mov.u32 	%r34, %ctaid.y;
	mov.u32 	%r35, %ntid.y;
	mov.u32 	%r36, %tid.y;
	mad.lo.s32 	%r2, %r34, %r35, %r36;
	setp.lt.s32 	%p1, %r29, 1;
	mov.b32 	%r105, 0;
	@%p1 bra 	$L__BB0_12;
	mul.lo.s32 	%r3, %r29, %r2;
	and.b32  	%r4, %r29, 7;
	setp.lt.u32 	%p2, %r29, 8;
	mov.b32 	%r100, 0;
	mov.u32 	%r105, %r100;
	@%p2 bra 	$L__BB0_4;
	and.b32  	%r40, %r29, 2147483640;
	neg.s32 	%r94, %r40;
	mul.wide.u32 	%rd16, %r29, 4;
	add.s64 	%rd3, %rd1, %rd16;
	mul.wide.u32 	%rd17, %r29, 8;
	add.s64 	%rd4, %rd1, %rd17;
	mul.wide.u32 	%rd18, %r29, 12;
	add.s64 	%rd5, %rd1, %rd18;
	mul.wide.u32 	%rd19, %r29, 16;
	add.s64 	%rd6, %rd1, %rd19;
	mul.wide.u32 	%rd20, %r29, 20;
	add.s64 	%rd7, %rd1, %rd20;
	mul.wide.u32 	%rd21, %r29, 24;
	add.s64 	%rd8, %rd1, %rd21;
	mul.wide.u32 	%rd22, %r29, 28;
	add.s64 	%rd9, %rd1, %rd22;
	mul.wide.u32 	%rd23, %r3, 4;
	add.s64 	%rd24, %rd23, %rd2;
	add.s64 	%rd66, %rd24, 16;
	mov.b32 	%r105, 0;
	mov.u32 	%r93, %r1;
$L__BB0_3:
	.pragma "nounroll";
	and.b32  	%r100, %r29, 2147483640;
	mul.wide.s32 	%rd25, %r93, 4;
	add.s64 	%rd26, %rd3, %rd25;
	add.s64 	%rd27, %rd4, %rd25;
	add.s64 	%rd28, %rd5, %rd25;
	add.s64 	%rd29, %rd6, %rd25;
	add.s64 	%rd30, %rd7, %rd25;
	add.s64 	%rd31, %rd8, %rd25;
	add.s64 	%rd32, %rd9, %rd25;
	add.s64 	%rd33, %rd1, %rd25;
	ld.global.u32 	%r41, [%rd66+-16];
	cvt.rn.f64.s32 	%fd1, %r41;
	ld.global.u32 	%r42, [%rd33];
	cvt.rn.f64.s32 	%fd2, %r42;
	cvt.rn.f64.s32 	%fd3, %r105;
	fma.rn.f64 	%fd4, %fd1, %fd2, %fd3;
	cvt.rzi.s32.f64 	%r43, %fd4;
	ld.global.u32 	%r44, [%rd66+-12];
	cvt.rn.f64.s32 	%fd5, %r44;
	ld.global.u32 	%r45, [%rd26];
	cvt.rn.f64.s32 	%fd6, %r45;
	cvt.rn.f64.s32 	%fd7, %r43;
	fma.rn.f64 	%fd8, %fd5, %fd6, %fd7;
	cvt.rzi.s32.f64 	%r46, %fd8;
	ld.global.u32 	%r47, [%rd66+-8];
	cvt.rn.f64.s32 	%fd9, %r47;
	ld.global.u32 	%r48, [%rd27];
	cvt.rn.f64.s32 	%fd10, %r48;
	cvt.rn.f64.s32 	%fd11, %r46;
	fma.rn.f64 	%fd12, %fd9, %fd10, %fd11;
	cvt.rzi.s32.f64 	%r49, %fd12;
	ld.global.u32 	%r50, [%rd66+-4];
	cvt.rn.f64.s32 	%fd13, %r50;
	ld.global.u32 	%r51, [%rd28];
	cvt.rn.f64.s32 	%fd14, %r51;
	cvt.rn.f64.s32 	%fd15, %r49;
	fma.rn.f64 	%fd16, %fd13, %fd14, %fd15;
	cvt.rzi.s32.f64 	%r52, %fd16;
	ld.global.u32 	%r53, [%rd66];
	cvt.rn.f64.s32 	%fd17, %r53;
	ld.global.u32 	%r54, [%rd29];
	cvt.rn.f64.s32 	%fd18, %r54;
	cvt.rn.f64.s32 	%fd19, %r52;
	fma.rn.f64 	%fd20, %fd17, %fd18, %fd19;
	cvt.rzi.s32.f64 	%r55, %fd20;
	ld.global.u32 	%r56, [%rd66+4];
	cvt.rn.f64.s32 	%fd21, %r56;
	ld.global.u32 	%r57, [%rd30];
	cvt.rn.f64.s32 	%fd22, %r57;
	cvt.rn.f64.s32 	%fd23, %r55;
	fma.rn.f64 	%fd24, %fd21, %fd22, %fd23;
	cvt.rzi.s32.f64 	%r58, %fd24;
	ld.global.u32 	%r59, [%rd66+8];
	cvt.rn.f64.s32 	%fd25, %r59;
	ld.global.u32 	%r60, [%rd31];
	cvt.rn.f64.s32 	%fd26, %r60;
	cvt.rn.f64.s32 	%fd27, %r58;
	fma.rn.f64 	%fd28, %fd25, %fd26, %fd27;
	cvt.rzi.s32.f64 	%r61, %fd28;
	ld.global.u32 	%r62, [%rd66+12];
	cvt.rn.f64.s32 	%fd29, %r62;
	ld.global.u32 	%r63, [%rd32];
	cvt.rn.f64.s32 	%fd30, %r63;
	cvt.rn.f64.s32 	%fd31, %r61;
	fma.rn.f64 	%fd32, %fd29, %fd30, %fd31;
	cvt.rzi.s32.f64 	%r105, %fd32;
	add.s32 	%r94, %r94, 8;
	shl.b32 	%r64, %r29, 3;
	add.s32 	%r93, %r93, %r64;
	add.s64 	%rd66, %rd66, 32;
	setp.ne.s32 	%p3, %r94, 0;
	@%p3 bra 	$L__BB0_3;
$L__BB0_4:
	setp.eq.s32 	%p4, %r4, 0;
	@%p4 bra 	$L__BB0_12;
	and.b32  	%r16, %r29, 3;
	setp.lt.u32 	%p5, %r4, 4;
	@%p5 bra 	$L__BB0_7;
	add.s32 	%r66, %r100, %r3;
	mul.wide.u32 	%rd34, %r66, 4;
	add.s64 	%rd35, %rd2, %rd34;
	ld.global.u32 	%r67, [%rd35];
	cvt.rn.f64.s32 	%fd33, %r67;
	mad.lo.s32 	%r68, %r100, %r29, %r1;
	mul.wide.s32 	%rd36, %r68, 4;
	add.s64 	%rd37, %rd1, %rd36;
	ld.global.u32 	%r69, [%rd37];
	cvt.rn.f64.s32 	%fd34, %r69;
	cvt.rn.f64.s32 	%fd35, %r105;
	fma.rn.f64 	%fd36, %fd33, %fd34, %fd35;
	cvt.rzi.s32.f64 	%r70, %fd36;
	cvt.u64.u32 	%rd38, %r3;
	cvt.u64.u32 	%rd39, %r100;
	add.s64 	%rd40, %rd39, %rd38;
	shl.b64 	%rd41, %rd40, 2;
	add.s64 	%rd42, %rd2, %rd41;
	ld.global.u32 	%r71, [%rd42+4];
	cvt.rn.f64.s32 	%fd37, %r71;
	mul.wide.u32 	%rd43, %r29, 4;
	add.s64 	%rd44, %rd37, %rd43;
	ld.global.u32 	%r72, [%rd44];
	cvt.rn.f64.s32 	%fd38, %r72;
	cvt.rn.f64.s32 	%fd39, %r70;
	fma.rn.f64 	%fd40, %fd37, %fd38, %fd39;
	cvt.rzi.s32.f64 	%r73, %fd40;
	ld.global.u32 	%r74, [%rd42+8];
	cvt.rn.f64.s32 	%fd41, %r74;
	add.s64 	%rd45, %rd44, %rd43;
	ld.global.u32 	%r75, [%rd45];
	cvt.rn.f64.s32 	%fd42, %r75;
	cvt.rn.f64.s32 	%fd43, %r73;
	fma.rn.f64 	%fd44, %fd41, %fd42, %fd43;
	cvt.rzi.s32.f64 	%r76, %fd44;
	ld.global.u32 	%r77, [%rd42+12];
	cvt.rn.f64.s32 	%fd45, %r77;
	add.s64 	%rd46, %rd45, %rd43;
	ld.global.u32 	%r78, [%rd46];
	cvt.rn.f64.s32 	%fd46, %r78;
	cvt.rn.f64.s32 	%fd47, %r76;
	fma.rn.f64 	%fd48, %fd45, %fd46, %fd47;
	cvt.rzi.s32.f64 	%r105, %fd48;
	add.s32 	%r100, %r100, 4;
$L__BB0_7:
	setp.eq.s32 	%p6, %r16, 0;
	@%p6 bra 	$L__BB0_12;
	setp.eq.s32 	%p7, %r16, 1;
	@%p7 bra 	$L__BB0_10;
	add.s32 	%r80, %r100, %r3;
	mul.wide.u32 	%rd47, %r80, 4;
	add.s64 	%rd48, %rd2, %rd47;
	ld.global.u32 	%r81, [%rd48];
	cvt.rn.f64.s32 	%fd49, %r81;
	mad.lo.s32 	%r82, %r100, %r29, %r1;
	mul.wide.s32 	%rd49, %r82, 4;
	add.s64 	%rd50, %rd1, %rd49;
	ld.global.u32 	%r83, [%rd50];
	cvt.rn.f64.s32 	%fd50, %r83;
	cvt.rn.f64.s32 	%fd51, %r105;
	fma.rn.f64 	%fd52, %fd49, %fd50, %fd51;
	cvt.rzi.s32.f64 	%r84, %fd52;
	cvt.u64.u32 	%rd51, %r3;
	cvt.u64.u32 	%rd52, %r100;
	add.s64 	%rd53, %rd52, %rd51;
	shl.b64 	%rd54, %rd53, 2;
	add.s64 	%rd55, %rd2, %rd54;
	ld.global.u32 	%r85, [%rd55+4];
	cvt.rn.f64.s32 	%fd53, %r85;
	mul.wide.u32 	%rd56, %r29, 4;
	add.s64 	%rd57, %rd50, %rd56;
	ld.global.u32 	%r86, [%rd57];
	cvt.rn.f64.s32 	%fd54, %r86;
	cvt.rn.f64.s32 	%fd55, %r84;
	fma.rn.f64 	%fd56, %fd53, %fd54, %fd55;
	cvt.rzi.s32.f64 	%r105, %fd56;
	add.s32 	%r100, %r100, 2;
$L__BB0_10:
	and.b32  	%r87, %r29, 1;
	setp.eq.b32 	%p8, %r87, 1;
	not.pred 	%p9, %p8;
	@%p9 bra 	$L__BB0_12;
	add.s32 	%r88, %r100, %r3;
	mul.wide.u32 	%rd58, %r88, 4;
	add.s64 	%rd59, %rd2, %rd58;
	ld.global.u32 	%r89, [%rd59];
	cvt.rn.f64.s32 	%fd57, %r89;
	mad.lo.s32 	%r90, %r100, %r29, %r1;
	mul.wide.s32 	%rd60, %r90, 4;
	add.s64 	%rd61, %rd1, %rd60;
	ld.global.u32 	%r91, [%rd61];
	cvt.rn.f64.s32 	%fd58, %r91;
	cvt.rn.f64.s32 	%fd59, %r105;
	fma.rn.f64 	%fd60, %fd57, %fd58, %fd59;
	cvt.rzi.s32.f64 	%r105, %fd60;
$L__BB0_12:
	ld.param.u64 	%rd65, [_Z10matrix_mulPiS_S_i_param_2];
	cvta.to.global.u64 	%rd62, %rd65;
	mad.lo.s32 	%r92, %r29, %r2, %r1;
	mul.wide.s32 	%rd63, %r92, 4;
	add.s64 	%rd64, %rd62, %rd63;
	st.global.u32 	[%rd64], %r105;
	ret;

}
	// .globl	_Z11matrix_mul2PiS_S_i
.visible .entry _Z11matrix_mul2PiS_S_i(
	.param .u64 .ptr .align 1 _Z11matrix_mul2PiS_S_i_param_0,
	.param .u64 .ptr .align 1 _Z11matrix_mul2PiS_S_i_param_1,
	.param .u64 .ptr .align 1 _Z11matrix_mul2PiS_S_i_param_2,
	.param .u32 _Z11matrix_mul2PiS_S_i_param_3
)
{
	.reg .pred 	%p<2>;
	.reg .b32 	%r<138>;
	.reg .b64 	%rd<13>;
	// demoted variable
	.shared .align 4 .b8 _ZZ11matrix_mul2PiS_S_iE2tA[4096];
	// demoted variable
	.shared .align 4 .b8 _ZZ11matrix_mul2PiS_S_iE2tB[4096];
	ld.param.u64 	%rd4, [_Z11matrix_mul2PiS_S_i_param_0];
	ld.param.u64 	%rd5, [_Z11matrix_mul2PiS_S_i_param_1];
	ld.param.u64 	%rd3, [_Z11matrix_mul2PiS_S_i_param_2];
	ld.param.u32 	%r21, [_Z11matrix_mul2PiS_S_i_param_3];
	cvta.to.global.u64 	%rd1, %rd5;
	cvta.to.global.u64 	%rd2, %rd4;
	mov.u32 	%r1, %tid.x;
	mov.u32 	%r2, %tid.y;
	mov.u32 	%r3, %ctaid.x;
	mov.u32 	%r4, %ctaid.y;
	mov.u32 	%r23, %nctaid.x;
	shl.b32 	%r24, %r4, 5;
	shl.b32 	%r25, %r3, 5;
	shl.b32 	%r26, %r2, 7;
	mov.u32 	%r27, _ZZ11matrix_mul2PiS_S_iE2tA;
	add.s32 	%r5, %r27, %r26;
	shl.b32 	%r28, %r1, 2;
	add.s32 	%r6, %r5, %r28;
	mov.u32 	%r29, _ZZ11matrix_mul2PiS_S_iE2tB;
	add.s32 	%r8, %r29, %r28;
	add.s32 	%r7, %r8, %r26;
	neg.s32 	%r136, %r23;
	add.s32 	%r30, %r2, %r24;
	mad.lo.s32 	%r135, %r21, %r30, %r1;
	mad.lo.s32 	%r31, %r21, %r2, %r1;
	add.s32 	%r134, %r31, %r25;
	shl.b32 	%r12, %r21, 5;
	mov.b32 	%r137, 0;
$L__BB1_1:
	mul.wide.s32 	%rd6, %r135, 4;
	add.s64 	%rd7, %rd2, %rd6;
	ld.global.u32 	%r32, [%rd7];
	st.shared.u32 	[%r6], %r32;
	mul.wide.s32 	%rd8, %r134, 4;
	add.s64 	%rd9, %rd1, %rd8;
	ld.global.u32 	%r33, [%rd9];
	st.shared.u32 	[%r7], %r33;
	bar.sync 	0;
	ld.shared.u32 	%r34, [%r5];
	ld.shared.u32 	%r35, [%r8];
	mad.lo.s32 	%r36, %r35, %r34, %r137;
	ld.shared.u32 	%r37, [%r5+4];
	ld.shared.u32 	%r38, [%r8+128];
	mad.lo.s32 	%r39, %r38, %r37, %r36;
	ld.shared.u32 	%r40, [%r5+8];
	ld.shared.u32 	%r41, [%r8+256];
	mad.lo.s32 	%r42, %r41, %r40, %r39;
	ld.shared.u32 	%r43, [%r5+12];
	ld.shared.u32 	%r44, [%r8+384];
	mad.lo.s32 	%r45, %r44, %r43, %r42;
	ld.shared.u32 	%r46, [%r5+16];
	ld.shared.u32 	%r47, [%r8+512];
	mad.lo.s32 	%r48, %r47, %r46, %r45;
	ld.shared.u32 	%r49, [%r5+20];
	ld.shared.u32 	%r50, [%r8+640];
	mad.lo.s32 	%r51, %r50, %r49, %r48;
	ld.shared.u32 	%r52, [%r5+24];
	ld.shared.u32 	%r53, [%r8+768];
	mad.lo.s32 	%r54, %r53, %r52, %r51;
	ld.shared.u32 	%r55, [%r5+28];
	ld.shared.u32 	%r56, [%r8+896];
	mad.lo.s32 	%r57, %r56, %r55, %r54;
	ld.shared.u32 	%r58, [%r5+32];
	ld.shared.u32 	%r59, [%r8+1024];
	mad.lo.s32 	%r60, %r59, %r58, %r57;
	ld.shared.u32 	%r61, [%r5+36];
	ld.shared.u32 	%r62, [%r8+1152];
	mad.lo.s32 	%r63, %r62, %r61, %r60;
	ld.shared.u32 	%r64, [%r5+40];
	ld.shared.u32 	%r65, [%r8+1280];
	mad.lo.s32 	%r66, %r65, %r64, %r63;
	ld.shared.u32 	%r67, [%r5+44];
	ld.shared.u32 	%r68, [%r8+1408];
	mad.lo.s32 	%r69, %r68, %r67, %r66;
	ld.shared.u32 	%r70, [%r5+48];
	ld.shared.u32 	%r71, [%r8+1536];
	mad.lo.s32 	%r72, %r71, %r70, %r69;
	ld.shared.u32 	%r73, [%r5+52];
	ld.shared.u32 	%r74, [%r8+1664];
	mad.lo.s32 	%r75, %r74, %r73, %r72;
	ld.shared.u32 	%r76, [%r5+56];
	ld.shared.u32 	%r77, [%r8+1792];
	mad.lo.s32 	%r78, %r77, %r76, %r75;
	ld.shared.u32 	%r79, [%r5+60];
	ld.shared.u32 	%r80, [%r8+1920];
	mad.lo.s32 	%r81, %r80, %r79, %r78;
	ld.shared.u32 	%r82, [%r5+64];
	ld.shared.u32 	%r83, [%r8+2048];
	mad.lo.s32 	%r84, %r83, %r82, %r81;
	ld.shared.u32 	%r85, [%r5+68];
	ld.shared.u32 	%r86, [%r8+2176];
	mad.lo.s32 	%r87, %r86, %r85, %r84;
	ld.shared.u32 	%r88, [%r5+72];
	ld.shared.u32 	%r89, [%r8+2304];
	mad.lo.s32 	%r90, %r89, %r88, %r87;
	ld.shared.u32 	%r91, [%r5+76];
	ld.shared.u32 	%r92, [%r8+2432];
	mad.lo.s32 	%r93, %r92, %r91, %r90;
	ld.shared.u32 	%r94, [%r5+80];
	ld.shared.u32 	%r95, [%r8+2560];
	mad.lo.s32 	%r96, %r95, %r94, %r93;
	ld.shared.u32 	%r97, [%r5+84];
	ld.shared.u32 	%r98, [%r8+2688];
	mad.lo.s32 	%r99, %r98, %r97, %r96;
	ld.shared.u32 	%r100, [%r5+88];
	ld.shared.u32 	%r101, [%r8+2816];
	mad.lo.s32 	%r102, %r101, %r100, %r99;
	ld.shared.u32 	%r103, [%r5+92];
	ld.shared.u32 	%r104, [%r8+2944];
	mad.lo.s32 	%r105, %r104, %r103, %r102;
	ld.shared.u32 	%r106, [%r5+96];
	ld.shared.u32 	%r107, [%r8+3072];
	mad.lo.s32 	%r108, %r107, %r106, %r105;
	ld.shared.u32 	%r109, [%r5+100];
	ld.shared.u32 	%r110, [%r8+3200];
	mad.lo.s32 	%r111, %r110, %r109, %r108;
	ld.shared.u32 	%r112, [%r5+104];
	ld.shared.u32 	%r113, [%r8+3328];
	mad.lo.s32 	%r114, %r113, %r112, %r111;
	ld.shared.u32 	%r115, [%r5+108];
	ld.shared.u32 	%r116, [%r8+3456];
	mad.lo.s32 	%r117, %r116, %r115, %r114;
	ld.shared.u32 	%r118, [%r5+112];
	ld.shared.u32 	%r119, [%r8+3584];
	mad.lo.s32 	%r120, %r119, %r118, %r117;
	ld.shared.u32 	%r121, [%r5+116];
	ld.shared.u32 	%r122, [%r8+3712];
	mad.lo.s32 	%r123, %r122, %r121, %r120;
	ld.shared.u32 	%r124, [%r5+120];
	ld.shared.u32 	%r125, [%r8+3840];
	mad.lo.s32 	%r126, %r125, %r124, %r123;
	ld.shared.u32 	%r127, [%r5+124];
	ld.shared.u32 	%r128, [%r8+3968];
	mad.lo.s32 	%r137, %r128, %r127, %r126;
	add.s32 	%r136, %r136, 1;
	setp.ne.s32 	%p1, %r136, 0;
	add.s32 	%r135, %r135, 32;
	add.s32 	%r134, %r134, %r12;
	@%p1 bra 	$L__BB1_1;
	cvta.to.global.u64 	%rd10, %rd3;
	mov.u32 	%r129, %ntid.x;
	mad.lo.s32 	%r130, %r3, %r129, %r1;
	mov.u32 	%r131, %ntid.y;
	mad.lo.s32 	%r132, %r4, %r131, %r2;
	mad.lo.s32 	%r133, %r21, %r132, %r130;
	mul.wide.s32 	%rd11, %r133, 4;
	add.s64 	%rd12, %rd10, %rd11;
	st.global.u32 	[%rd12], %r137;
	ret;

}


// ===== COMPILED SASS (sm_100) =====

	.target	sm_100

	.elftype	@"ET_EXEC"


//--------------------- .note.nv.tkinfo           --------------------------
	.section	.note.nv.tkinfo,"",@"SHT_NOTE"
	.sectionflags	@"SHF_NOTE_NV_TKINFO"
	.tkinfo
        /*0018*/ 	.word	0x00000002
        /*0030*/ 	.string	""
        /*0030*/ 	.string	"ptxas"
        /*0030*/ 	.string	"Cuda compilation tools, release 13.0, V13.0.88"
        /*0030*/ 	.string	"Build cuda_13.0.r13.0/compiler.36424714_0"
        /*0030*/ 	.string	"-arch sm_100 -m 64 "



//--------------------- .note.nv.cuinfo           --------------------------
	.section	.note.nv.cuinfo,"",@"SHT_NOTE"
	.sectionflags	@"SHF_NOTE_NV_CUINFO"
        /*0018*/ 	.short	0x0002
        /*001a*/ 	.short	0x0064
        /*001c*/ 	.short	0x0082
	.zero		2


//--------------------- .nv.info                  --------------------------
	.section	.nv.info,"",@"SHT_CUDA_INFO"
	.align	4


	//----- nvinfo : EIATTR_REGCOUNT
	.align		4
        /*0000*/ 	.byte	0x04, 0x2f
        /*0002*/ 	.short	(.L_1 - .L_0)
	.align		4
.L_0:
        /*0004*/ 	.word	index@(_Z10matrix_mulPiS_S_i)
        /*0008*/ 	.word	0x00000020


	//----- nvinfo : EIATTR_FRAME_SIZE
	.align		4
.L_1:
        /*000c*/ 	.byte	0x04, 0x11
        /*000e*/ 	.short	(.L_3 - .L_2)
	.align		4
.L_2:
        /*0010*/ 	.word	index@(_Z10matrix_mulPiS_S_i)
        /*0014*/ 	.word	0x00000000


	//----- nvinfo : EIATTR_REGCOUNT
	.align		4
.L_3:
        /*0018*/ 	.byte	0x04, 0x2f
        /*001a*/ 	.short	(.L_5 - .L_4)
	.align		4
.L_4:
        /*001c*/ 	.word	index@(_Z11matrix_mul2PiS_S_i)
        /*0020*/ 	.word	0x00000020


	//----- nvinfo : EIATTR_FRAME_SIZE
	.align		4
.L_5:
        /*0024*/ 	.byte	0x04, 0x11
        /*0026*/ 	.short	(.L_7 - .L_6)
	.align		4
.L_6:
        /*0028*/ 	.word	index@(_Z11matrix_mul2PiS_S_i)
        /*002c*/ 	.word	0x00000000


	//----- nvinfo : EIATTR_MIN_STACK_SIZE
	.align		4
.L_7:
        /*0030*/ 	.byte	0x04, 0x12
        /*0032*/ 	.short	(.L_9 - .L_8)
	.align		4
.L_8:
        /*0034*/ 	.word	index@(_Z11matrix_mul2PiS_S_i)
        /*0038*/ 	.word	0x00000000


	//----- nvinfo : EIATTR_MIN_STACK_SIZE
	.align		4
.L_9:
        /*003c*/ 	.byte	0x04, 0x12
        /*003e*/ 	.short	(.L_11 - .L_10)
	.align		4
.L_10:
        /*0040*/ 	.word	index@(_Z10matrix_mulPiS_S_i)
        /*0044*/ 	.word	0x00000000
.L_11:


//--------------------- .nv.compat                --------------------------
	.section	.nv.compat,"",@"SHT_CUDA_COMPAT_INFO"
	.align	4
        /*0000*/ 	.byte	0x02, 0x09, 0x00, 0x00, 0x02, 0x02, 0x01, 0x00, 0x02, 0x05, 0x05, 0x00, 0x03, 0x07, 0x01, 0x01
        /*0010*/ 	.byte	0x02, 0x03, 0x00, 0x00, 0x02, 0x06, 0x01, 0x00, 0x04, 0x0b, 0x08, 0x00, 0x01, 0x00, 0x00, 0x00
        /*0020*/ 	.byte	0x00, 0x00, 0x00, 0x00


//--------------------- .nv.info._Z11matrix_mul2PiS_S_i --------------------------
	.section	.nv.info._Z11matrix_mul2PiS_S_i,"",@"SHT_CUDA_INFO"
	.sectionflags	@""
	.align	4


	//----- nvinfo : EIATTR_CUDA_API_VERSION
	.align		4
        /*0000*/ 	.byte	0x04, 0x37
        /*0002*/ 	.short	(.L_13 - .L_12)
.L_12:
        /*0004*/ 	.word	0x00000082


	//----- nvinfo : EIATTR_KPARAM_INFO
	.align		4
.L_13:
        /*0008*/ 	.byte	0x04, 0x17
        /*000a*/ 	.short	(.L_15 - .L_14)
.L_14:
        /*000c*/ 	.word	0x00000000
        /*0010*/ 	.short	0x0003
        /*0012*/ 	.short	0x0018
        /*0014*/ 	.byte	0x00, 0xf0, 0x11, 0x00


	//----- nvinfo : EIATTR_KPARAM_INFO
	.align		4
.L_15:
        /*0018*/ 	.byte	0x04, 0x17
        /*001a*/ 	.short	(.L_17 - .L_16)
.L_16:
        /*001c*/ 	.word	0x00000000
        /*0020*/ 	.short	0x0002
        /*0022*/ 	.short	0x0010
        /*0024*/ 	.byte	0x00, 0xf5, 0x21, 0x00


	//----- nvinfo : EIATTR_KPARAM_INFO
	.align		4
.L_17:
        /*0028*/ 	.byte	0x04, 0x17
        /*002a*/ 	.short	(.L_19 - .L_18)
.L_18:
        /*002c*/ 	.word	0x00000000
        /*0030*/ 	.short	0x0001
        /*0032*/ 	.short	0x0008
        /*0034*/ 	.byte	0x00, 0xf5, 0x21, 0x00


	//----- nvinfo : EIATTR_KPARAM_INFO
	.align		4
.L_19:
        /*0038*/ 	.byte	0x04, 0x17
        /*003a*/ 	.short	(.L_21 - .L_20)
.L_20:
        /*003c*/ 	.word	0x00000000
        /*0040*/ 	.short	0x0000
        /*0042*/ 	.short	0x0000
        /*0044*/ 	.byte	0x00, 0xf5, 0x21, 0x00


	//----- nvinfo : EIATTR_SPARSE_MMA_MASK
	.align		4
.L_21:
        /*0048*/ 	.byte	0x03, 0x50
        /*004a*/ 	.short	0x0000


	//----- nvinfo : EIATTR_MAXREG_COUNT
	.align		4
        /*004c*/ 	.byte	0x03, 0x1b
        /*004e*/ 	.short	0x00ff


	//----- nvinfo : EIATTR_NUM_BARRIERS
	.align		4
        /*0050*/ 	.byte	0x02, 0x4c
        /*0052*/ 	.byte	0x01
	.zero		1


	//----- nvinfo : EIATTR_MERCURY_ISA_VERSION
	.align		4
        /*0054*/ 	.byte	0x03, 0x5f
        /*0056*/ 	.short	0x0101


	//----- nvinfo : EIATTR_VRC_CTA_INIT_COUNT
	.align		4
        /*0058*/ 	.byte	0x02, 0x4a
	.zero		1
	.zero		1


	//----- nvinfo : EIATTR_EXIT_INSTR_OFFSETS
	.align		4
        /*005c*/ 	.byte	0x04, 0x1c
        /*005e*/ 	.short	(.L_23 - .L_22)


	//   ....[0]....
.L_22:
        /*0060*/ 	.word	0x00000750


	//----- nvinfo : EIATTR_CBANK_PARAM_SIZE
	.align		4
.L_23:
        /*0064*/ 	.byte	0x03, 0x19
        /*0066*/ 	.short	0x001c


	//----- nvinfo : EIATTR_PARAM_CBANK
	.align		4
        /*0068*/ 	.byte	0x04, 0x0a
        /*006a*/ 	.short	(.L_25 - .L_24)
	.align		4
.L_24:
        /*006c*/ 	.word	index@(.nv.constant0._Z11matrix_mul2PiS_S_i)
        /*0070*/ 	.short	0x0380
        /*0072*/ 	.short	0x001c


	//----- nvinfo : EIATTR_SW_WAR
	.align		4
.L_25:
        /*0074*/ 	.byte	0x04, 0x36
        /*0076*/ 	.short	(.L_27 - .L_26)
.L_26:
        /*0078*/ 	.word	0x00000008
.L_27:


//--------------------- .nv.info._Z10matrix_mulPiS_S_i --------------------------
	.section	.nv.info._Z10matrix_mulPiS_S_i,"",@"SHT_CUDA_INFO"
	.sectionflags	@""
	.align	4


	//----- nvinfo : EIATTR_CUDA_API_VERSION
	.align		4
        /*0000*/ 	.byte	0x04, 0x37
        /*0002*/ 	.short	(.L_29 - .L_28)
.L_28:
        /*0004*/ 	.word	0x00000082


	//----- nvinfo : EIATTR_KPARAM_INFO
	.align		4
.L_29:
        /*0008*/ 	.byte	0x04, 0x17
        /*000a*/ 	.short	(.L_31 - .L_30)
.L_30:
        /*000c*/ 	.word	0x00000000
        /*0010*/ 	.short	0x0003
        /*0012*/ 	.short	0x0018
        /*0014*/ 	.byte	0x00, 0xf0, 0x11, 0x00


	//----- nvinfo : EIATTR_KPARAM_INFO
	.align		4
.L_31:
        /*0018*/ 	.byte	0x04, 0x17
        /*001a*/ 	.short	(.L_33 - .L_32)
.L_32:
        /*001c*/ 	.word	0x00000000
        /*0020*/ 	.short	0x0002
        /*0022*/ 	.short	0x0010
        /*0024*/ 	.byte	0x00, 0xf5, 0x21, 0x00


	//----- nvinfo : EIATTR_KPARAM_INFO
	.align		4
.L_33:
        /*0028*/ 	.byte	0x04, 0x17
        /*002a*/ 	.short	(.L_35 - .L_34)
.L_34:
        /*002c*/ 	.word	0x00000000
        /*0030*/ 	.short	0x0001
        /*0032*/ 	.short	0x0008
        /*0034*/ 	.byte	0x00, 0xf5, 0x21, 0x00


	//----- nvinfo : EIATTR_KPARAM_INFO
	.align		4
.L_35:
        /*0038*/ 	.byte	0x04, 0x17
        /*003a*/ 	.short	(.L_37 - .L_36)
.L_36:
        /*003c*/ 	.word	0x00000000
        /*0040*/ 	.short	0x0000
        /*0042*/ 	.short	0x0000
        /*0044*/ 	.byte	0x00, 0xf5, 0x21, 0x00


	//----- nvinfo : EIATTR_SPARSE_MMA_MASK
	.align		4
.L_37:
        /*0048*/ 	.byte	0x03, 0x50
        /*004a*/ 	.short	0x0000


	//----- nvinfo : EIATTR_MAXREG_COUNT
	.align		4
        /*004c*/ 	.byte	0x03, 0x1b
        /*004e*/ 	.short	0x00ff


	//----- nvinfo : EIATTR_MERCURY_ISA_VERSION
	.align		4
        /*0050*/ 	.byte	0x03, 0x5f
        /*0052*/ 	.short	0x0101


	//----- nvinfo : EIATTR_VRC_CTA_INIT_COUNT
	.align		4
        /*0054*/ 	.byte	0x02, 0x4a
	.zero		1
	.zero		1


	//----- nvinfo : EIATTR_EXIT_INSTR_OFFSETS
	.align		4
        /*0058*/ 	.byte	0x04, 0x1c
        /*005a*/ 	.short	(.L_39 - .L_38)


	//   ....[0]....
.L_38:
        /*005c*/ 	.word	0x00000e00


	//----- nvinfo : EIATTR_CBANK_PARAM_SIZE
	.align		4
.L_39:
        /*0060*/ 	.byte	0x03, 0x19
        /*0062*/ 	.short	0x001c


	//----- nvinfo : EIATTR_PARAM_CBANK
	.align		4
        /*0064*/ 	.byte	0x04, 0x0a
        /*0066*/ 	.short	(.L_41 - .L_40)
	.align		4
.L_40:
        /*0068*/ 	.word	index@(.nv.constant0._Z10matrix_mulPiS_S_i)
        /*006c*/ 	.short	0x0380
        /*006e*/ 	.short	0x001c


	//----- nvinfo : EIATTR_SW_WAR
	.align		4
.L_41:
        /*0070*/ 	.byte	0x04, 0x36
        /*0072*/ 	.short	(.L_43 - .L_42)
.L_42:
        /*0074*/ 	.word	0x00000008
.L_43:


//--------------------- .nv.callgraph             --------------------------
	.section	.nv.callgraph,"",@"SHT_CUDA_CALLGRAPH"
	.align	4
	.sectionentsize	8
	.align		4
        /*0000*/ 	.word	0x00000000
	.align		4
        /*0004*/ 	.word	0xffffffff
	.align		4
        /*0008*/ 	.word	0x00000000
	.align		4
        /*000c*/ 	.word	0xfffffffe
	.align		4
        /*0010*/ 	.word	0x00000000
	.align		4
        /*0014*/ 	.word	0xfffffffd
	.align		4
        /*0018*/ 	.word	0x00000000
	.align		4
        /*001c*/ 	.word	0xfffffffc


//--------------------- .text._Z11matrix_mul2PiS_S_i --------------------------
	.section	.text._Z11matrix_mul2PiS_S_i,"ax",@progbits
	.align	128
        .global         _Z11matrix_mul2PiS_S_i
        .type           _Z11matrix_mul2PiS_S_i,@function
        .size           _Z11matrix_mul2PiS_S_i,(.L_x_8 - _Z11matrix_mul2PiS_S_i)
        .other          _Z11matrix_mul2PiS_S_i,@"STO_CUDA_ENTRY STV_DEFAULT"
_Z11matrix_mul2PiS_S_i:
.text._Z11matrix_mul2PiS_S_i:
[----:B------:R-:W-:Y:S01]  /*0000*/  LDC R1, c[0x0][0x37c] ;  /* 0x0000df00ff017b82 */ /* 0x000fe20000000800 */
[----:B------:R-:W0:Y:S07]  /*0010*/  S2R R0, SR_TID.Y ;  /* 0x0000000000007919 */ /* 0x000e2e0000002200 */
[----:B------:R-:W1:Y:S01]  /*0020*/  S2UR UR6, SR_CgaCtaId ;  /* 0x00000000000679c3 */ /* 0x000e620000008800 */
[----:B------:R-:W-:Y:S01]  /*0030*/  UMOV UR4, 0x400 ;  /* 0x0000040000047882 */ /* 0x000fe20000000000 */
[----:B------:R-:W2:Y:S01]  /*0040*/  LDCU UR7, c[0x0][0x370] ;  /* 0x00006e00ff0777ac */ /* 0x000ea20008000800 */
[----:B------:R-:W3:Y:S01]  /*0050*/  S2R R3, SR_CTAID.Y ;  /* 0x0000000000037919 */ /* 0x000ee20000002600 */
[----:B------:R-:W-:Y:S01]  /*0060*/  HFMA2 R25, -RZ, RZ, 0, 0 ;  /* 0x00000000ff197431 */ /* 0x000fe200000001ff */
[----:B------:R-:W-:Y:S01]  /*0070*/  UIADD3 UR5, UPT, UPT, UR4, 0x1000, URZ ;  /* 0x0000100004057890 */ /* 0x000fe2000fffe0ff */
[----:B------:R-:W4:Y:S02]  /*0080*/  S2R R4, SR_TID.X ;  /* 0x0000000000047919 */ /* 0x000f240000002100 */
[----:B------:R-:W4:Y:S01]  /*0090*/  LDC R5, c[0x0][0x398] ;  /* 0x0000e600ff057b82 */ /* 0x000f220000000800 */
[----:B------:R-:W0:Y:S01]  /*00a0*/  LDCU.64 UR8, c[0x0][0x358] ;  /* 0x00006b00ff0877ac */ /* 0x000e220008000a00 */
[----:B------:R-:W5:Y:S06]  /*00b0*/  S2R R2, SR_CTAID.X ;  /* 0x0000000000027919 */ /* 0x000f6c0000002500 */
[----:B------:R-:W5:Y:S08]  /*00c0*/  LDC.64 R22, c[0x0][0x380] ;  /* 0x0000e000ff167b82 */ /* 0x000f700000000a00 */
[----:B------:R-:W5:Y:S01]  /*00d0*/  LDC.64 R20, c[0x0][0x388] ;  /* 0x0000e200ff147b82 */ /* 0x000f620000000a00 */
[----:B-1----:R-:W-:-:S02]  /*00e0*/  ULEA UR4, UR6, UR4, 0x18 ;  /* 0x0000000406047291 */ /* 0x002fc4000f8ec0ff */
[----:B------:R-:W-:Y:S02]  /*00f0*/  ULEA UR5, UR6, UR5, 0x18 ;  /* 0x0000000506057291 */ /* 0x000fe4000f8ec0ff */
[----:B--2---:R-:W-:Y:S02]  /*0100*/  UIADD3 UR6, UPT, UPT, -UR7, URZ, URZ ;  /* 0x000000ff07067290 */ /* 0x004fe4000fffe1ff */
[C---:B0-----:R-:W-:Y:S02]  /*0110*/  LEA R19, R0.reuse, UR4, 0x7 ;  /* 0x0000000400137c11 */ /* 0x041fe4000f8e38ff */
[----:B---3--:R-:W-:Y:S01]  /*0120*/  LEA R7, R3, R0, 0x5 ;  /* 0x0000000003077211 */ /* 0x008fe200078e28ff */
[----:B----4-:R-:W-:Y:S01]  /*0130*/  IMAD R9, R0, R5, R4 ;  /* 0x0000000500097224 */ /* 0x010fe200078e0204 */
[----:B------:R-:W-:-:S03]  /*0140*/  LEA R17, R4, UR5, 0x2 ;  /* 0x0000000504117c11 */ /* 0x000fc6000f8e10ff */
[----:B------:R-:W-:Y:S01]  /*0150*/  IMAD R7, R7, R5, R4 ;  /* 0x0000000507077224 */ /* 0x000fe200078e0204 */
[----:B------:R-:W-:Y:S02]  /*0160*/  LEA R18, R4, R19, 0x2 ;  /* 0x0000001304127211 */ /* 0x000fe400078e10ff */
[----:B-----5:R-:W-:Y:S02]  /*0170*/  LEA R6, R2, R9, 0x5 ;  /* 0x0000000902067211 */ /* 0x020fe400078e28ff */
[----:B------:R-:W-:-:S07]  /*0180*/  LEA R16, R0, R17, 0x7 ;  /* 0x0000001100107211 */ /* 0x000fce00078e38ff */
.L_x_0:
[----:B------:R-:W-:-:S04]  /*0190*/  IMAD.WIDE R10, R7, 0x4, R22 ;  /* 0x00000004070a7825 */ /* 0x000fc800078e0216 */
[----:B------:R-:W-:Y:S02]  /*01a0*/  IMAD.WIDE R8, R6, 0x4, R20 ;  /* 0x0000000406087825 */ /* 0x000fe400078e0214 */
[----:B------:R-:W2:Y:S04]  /*01b0*/  LDG.E R11, desc[UR8][R10.64] ;  /* 0x000000080a0b7981 */ /* 0x000ea8000c1e1900 */
[----:B------:R-:W3:Y:S01]  /*01c0*/  LDG.E R29, desc[UR8][R8.64] ;  /* 0x00000008081d7981 */ /* 0x000ee2000c1e1900 */
[----:B------:R-:W-:Y:S01]  /*01d0*/  UIADD3 UR6, UPT, UPT, UR6, 0x1, URZ ;  /* 0x0000000106067890 */ /* 0x000fe2000fffe0ff */
[----:B------:R-:W-:Y:S02]  /*01e0*/  IADD3 R7, PT, PT, R7, 0x20, RZ ;  /* 0x0000002007077810 */ /* 0x000fe40007ffe0ff */
[----:B------:R-:W-:Y:S01]  /*01f0*/  LEA R6, R5, R6, 0x5 ;  /* 0x0000000605067211 */ /* 0x000fe200078e28ff */
[----:B------:R-:W-:Y:S01]  /*0200*/  UISETP.NE.AND UP0, UPT, UR6, URZ, UPT ;  /* 0x000000ff0600728c */ /* 0x000fe2000bf05270 */
[----:B--2---:R-:W-:Y:S04]  /*0210*/  STS [R18], R11 ;  /* 0x0000000b12007388 */ /* 0x004fe80000000800 */
[----:B---3--:R-:W-:Y:S01]  /*0220*/  STS [R16], R29 ;  /* 0x0000001d10007388 */ /* 0x008fe20000000800 */
[----:B------:R-:W-:Y:S06]  /*0230*/  BAR.SYNC.DEFER_BLOCKING 0x0 ;  /* 0x0000000000007b1d */ /* 0x000fec0000010000 */
[----:B------:R-:W-:Y:S04]  /*0240*/  LDS R24, [R17] ;  /* 0x0000000011187984 */ /* 0x000fe80000000800 */
[----:B------:R-:W0:Y:S04]  /*0250*/  LDS.128 R12, [R19] ;  /* 0x00000000130c7984 */ /* 0x000e280000000c00 */
[----:B------:R-:W1:Y:S04]  /*0260*/  LDS R26, [R17+0x80] ;  /* 0x00008000111a7984 */ /* 0x000e680000000800 */
[----:B------:R-:W2:Y:S04]  /*0270*/  LDS R27, [R17+0x100] ;  /* 0x00010000111b7984 */ /* 0x000ea80000000800 */
[----:B------:R-:W-:Y:S01]  /*0280*/  LDS.128 R8, [R19+0x10] ;  /* 0x0000100013087984 */ /* 0x000fe20000000c00 */
[----:B0-----:R-:W-:-:S03]  /*0290*/  IMAD R24, R12, R24, R25 ;  /* 0x000000180c187224 */ /* 0x001fc600078e0219 */
[----:B------:R-:W0:Y:S01]  /*02a0*/  LDS R12, [R17+0x180] ;  /* 0x00018000110c7984 */ /* 0x000e220000000800 */
[----:B-1----:R-:W-:-:S03]  /*02b0*/  IMAD R13, R26, R13, R24 ;  /* 0x0000000d1a0d7224 */ /* 0x002fc600078e0218 */
[----:B------:R-:W1:Y:S01]  /*02c0*/  LDS R26, [R17+0x200] ;  /* 0x00020000111a7984 */ /* 0x000e620000000800 */
[----:B--2---:R-:W-:-:S03]  /*02d0*/  IMAD R13, R27, R14, R13 ;  /* 0x0000000e1b0d7224 */ /* 0x004fc600078e020d */
[----:B------:R-:W2:Y:S04]  /*02e0*/  LDS R24, [R17+0x280] ;  /* 0x0002800011187984 */ /* 0x000ea80000000800 */
[----:B------:R-:W3:Y:S01]  /*02f0*/  LDS R25, [R17+0x300] ;  /* 0x0003000011197984 */ /* 0x000ee20000000800 */
[----:B0-----:R-:W-:-:S04]  /*0300*/  IMAD R13, R12, R15, R13 ;  /* 0x0000000f0c0d7224 */ /* 0x001fc800078e020d */
[----:B-1----:R-:W-:Y:S02]  /*0310*/  IMAD R13, R8, R26, R13 ;  /* 0x0000001a080d7224 */ /* 0x002fe400078e020d */
[----:B------:R-:W0:Y:S02]  /*0320*/  LDS R8, [R17+0x380] ;  /* 0x0003800011087984 */ /* 0x000e240000000800 */
[----:B--2---:R-:W-:Y:S02]  /*0330*/  IMAD R9, R24, R9, R13 ;  /* 0x0000000918097224 */ /* 0x004fe400078e020d */
[----:B------:R-:W-:Y:S02]  /*0340*/  LDS R26, [R17+0x400] ;  /* 0x00040000111a7984 */ /* 0x000fe40000000800 */
[----:B---3--:R-:W-:Y:S02]  /*0350*/  IMAD R9, R25, R10, R9 ;  /* 0x0000000a19097224 */ /* 0x008fe400078e0209 */
[----:B------:R-:W1:Y:S04]  /*0360*/  LDS.128 R12, [R19+0x20] ;  /* 0x00002000130c7984 */ /* 0x000e680000000c00 */
        /* <DEDUP_REMOVED lines=46> */
[----:B------:R-:W3:Y:S04]  /*0650*/  LDS R26, [R17+0xf00] ;  /* 0x000f0000111a7984 */ /* 0x000ee80000000800 */
[----:B------:R-:W4:Y:S01]  /*0660*/  LDS R14, [R17+0xf80] ;  /* 0x000f8000110e7984 */ /* 0x000f220000000800 */
[----:B0-----:R-:W-:-:S04]  /*0670*/  IMAD R12, R12, R15, R24 ;  /* 0x0000000f0c0c7224 */ /* 0x001fc800078e0218 */
[----:B-1----:R-:W-:-:S04]  /*0680*/  IMAD R8, R8, R13, R12 ;  /* 0x0000000d08087224 */ /* 0x002fc800078e020c */
[----:B--2---:R-:W-:-:S04]  /*0690*/  IMAD R9, R25, R9, R8 ;  /* 0x0000000919097224 */ /* 0x004fc800078e0208 */
[----:B---3--:R-:W-:-:S04]  /*06a0*/  IMAD R9, R26, R10, R9 ;  /* 0x0000000a1a097224 */ /* 0x008fc800078e0209 */
[----:B----4-:R-:W-:Y:S01]  /*06b0*/  IMAD R25, R14, R11, R9 ;  /* 0x0000000b0e197224 */ /* 0x010fe200078e0209 */
[----:B------:R-:W-:Y:S06]  /*06c0*/  BRA.U UP0, `(.L_x_0) ;  /* 0xfffffff900b07547 */ /* 0x000fec000b83ffff */
[----:B------:R-:W0:Y:S01]  /*06d0*/  LDCU UR4, c[0x0][0x360] ;  /* 0x00006c00ff0477ac */ /* 0x000e220008000800 */
[----:B------:R-:W1:Y:S01]  /*06e0*/  LDC.64 R6, c[0x0][0x390] ;  /* 0x0000e400ff067b82 */ /* 0x000e620000000a00 */
[----:B------:R-:W2:Y:S01]  /*06f0*/  LDCU UR5, c[0x0][0x364] ;  /* 0x00006c80ff0577ac */ /* 0x000ea20008000800 */
[----:B0-----:R-:W-:Y:S02]  /*0700*/  IMAD R2, R2, UR4, R4 ;  /* 0x0000000402027c24 */ /* 0x001fe4000f8e0204 */
[----:B--2---:R-:W-:-:S04]  /*0710*/  IMAD R0, R3, UR5, R0 ;  /* 0x0000000503007c24 */ /* 0x004fc8000f8e0200 */
[----:B------:R-:W-:-:S04]  /*0720*/  IMAD R3, R0, R5, R2 ;  /* 0x0000000500037224 */ /* 0x000fc800078e0202 */
[----:B-1----:R-:W-:-:S05]  /*0730*/  IMAD.WIDE R2, R3, 0x4, R6 ;  /* 0x0000000403027825 */ /* 0x002fca00078e0206 */
[----:B------:R-:W-:Y:S01]  /*0740*/  STG.E desc[UR8][R2.64], R25 ;  /* 0x0000001902007986 */ /* 0x000fe2000c101908 */
[----:B------:R-:W-:Y:S05]  /*0750*/  EXIT ;  /* 0x000000000000794d */ /* 0x000fea0003800000 */
.L_x_1:
[----:B------:R-:W-:-:S00]  /*0760*/  BRA `(.L_x_1) ;  /* 0xfffffffc00fc7947 */ /* 0x000fc0000383ffff */
[----:B------:R-:W-:-:S00]  /*0770*/  NOP ;  /* 0x0000000000007918 */ /* 0x000fc00000000000 */
        /* <DEDUP_REMOVED lines=8> */
.L_x_8:


//--------------------- .text._Z10matrix_mulPiS_S_i --------------------------
	.section	.text._Z10matrix_mulPiS_S_i,"ax",@progbits
	.align	128
        .global         _Z10matrix_mulPiS_S_i
        .type           _Z10matrix_mulPiS_S_i,@function
        .size           _Z10matrix_mulPiS_S_i,(.L_x_9 - _Z10matrix_mulPiS_S_i)
        .other          _Z10matrix_mulPiS_S_i,@"STO_CUDA_ENTRY STV_DEFAULT"
_Z10matrix_mulPiS_S_i:
.text._Z10matrix_mulPiS_S_i:
[----:B------:R-:W-:Y:S01]  /*0000*/  LDC R1, c[0x0][0x37c] ;  /* 0x0000df00ff017b82 */ /* 0x000fe20000000800 */
[----:B------:R-:W0:Y:S01]  /*0010*/  S2R R3, SR_TID.X ;  /* 0x0000000000037919 */ /* 0x000e220000002100 */
[----:B------:R-:W1:Y:S06]  /*0020*/  LDCU UR18, c[0x0][0x398] ;  /* 0x00007300ff1277ac */ /* 0x000e6c0008000800 */
[----:B------:R-:W0:Y:S01]  /*0030*/  S2UR UR4, SR_CTAID.X ;  /* 0x00000000000479c3 */ /* 0x000e220000002500 */
[----:B------:R-:W-:Y:S01]  /*0040*/  HFMA2 R14, -RZ, RZ, 0, 0 ;  /* 0x00000000ff0e7431 */ /* 0x000fe200000001ff */
[----:B------:R-:W2:Y:S01]  /*0050*/  S2R R5, SR_TID.Y ;  /* 0x0000000000057919 */ /* 0x000ea20000002200 */
[----:B------:R-:W3:Y:S05]  /*0060*/  LDCU.64 UR16, c[0x0][0x358] ;  /* 0x00006b00ff1077ac */ /* 0x000eea0008000a00 */
[----:B------:R-:W0:Y:S08]  /*0070*/  LDC R0, c[0x0][0x360] ;  /* 0x0000d800ff007b82 */ /* 0x000e300000000800 */
[----:B------:R-:W2:Y:S01]  /*0080*/  S2UR UR5, SR_CTAID.Y ;  /* 0x00000000000579c3 */ /* 0x000ea20000002600 */
[----:B-1----:R-:W-:-:S07]  /*0090*/  UISETP.GE.AND UP0, UPT, UR18, 0x1, UPT ;  /* 0x000000011200788c */ /* 0x002fce000bf06270 */
[----:B------:R-:W2:Y:S01]  /*00a0*/  LDC R2, c[0x0][0x364] ;  /* 0x0000d900ff027b82 */ /* 0x000ea20000000800 */
[----:B0-----:R-:W-:Y:S02]  /*00b0*/  IMAD R0, R0, UR4, R3 ;  /* 0x0000000400007c24 */ /* 0x001fe4000f8e0203 */
[----:B--2---:R-:W-:Y:S01]  /*00c0*/  IMAD R3, R2, UR5, R5 ;  /* 0x0000000502037c24 */ /* 0x004fe2000f8e0205 */
[----:B---3--:R-:W-:Y:S06]  /*00d0*/  BRA.U !UP0, `(.L_x_2) ;  /* 0x0000000d08387547 */ /* 0x008fec000b800000 */
[----:B------:R-:W-:Y:S02]  /*00e0*/  UISETP.GE.U32.AND UP0, UPT, UR18, 0x8, UPT ;  /* 0x000000081200788c */ /* 0x000fe4000bf06070 */
[----:B------:R-:W-:Y:S01]  /*00f0*/  IMAD R7, R3, UR18, RZ ;  /* 0x0000001203077c24 */ /* 0x000fe2000f8e02ff */
[----:B------:R-:W-:Y:S02]  /*0100*/  MOV R5, RZ ;  /* 0x000000ff00057202 */ /* 0x000fe40000000f00 */
[----:B------:R-:W-:-:S04]  /*0110*/  MOV R14, RZ ;  /* 0x000000ff000e7202 */ /* 0x000fc80000000f00 */
[----:B------:R-:W-:Y:S05]  /*0120*/  BRA.U !UP0, `(.L_x_3) ;  /* 0x0000000508907547 */ /* 0x000fea000b800000 */
[----:B------:R-:W0:Y:S01]  /*0130*/  LDCU.128 UR20, c[0x0][0x380] ;  /* 0x00007000ff1477ac */ /* 0x000e220008000c00 */
[----:B------:R-:W-:Y:S02]  /*0140*/  MOV R14, RZ ;  /* 0x000000ff000e7202 */ /* 0x000fe40000000f00 */
[----:B------:R-:W-:Y:S01]  /*0150*/  MOV R2, R0 ;  /* 0x0000000000027202 */ /* 0x000fe20000000f00 */
[----:B------:R-:W-:-:S04]  /*0160*/  ULOP3.LUT UR4, UR18, 0x7ffffff8, URZ, 0xc0, !UPT ;  /* 0x7ffffff812047892 */ /* 0x000fc8000f8ec0ff */
[----:B------:R-:W-:Y:S01]  /*0170*/  UIADD3 UR4, UPT, UPT, -UR4, URZ, URZ ;  /* 0x000000ff04047290 */ /* 0x000fe2000fffe1ff */
[----:B0-----:R-:W-:Y:S01]  /*0180*/  MOV R4, UR20 ;  /* 0x0000001400047c02 */ /* 0x001fe20008000f00 */
[----:B------:R-:W-:Y:S01]  /*0190*/  IMAD.U32 R5, RZ, RZ, UR21 ;  /* 0x00000015ff057e24 */ /* 0x000fe2000f8e00ff */
[----:B------:R-:W-:Y:S02]  /*01a0*/  UIMAD.WIDE.U32 UR6, UR18, 0xc, UR22 ;  /* 0x0000000c120678a5 */ /* 0x000fe4000f8e0016 */
[----:B------:R-:W-:Y:S01]  /*01b0*/  UIMAD.WIDE.U32 UR8, UR18, 0x10, UR22 ;  /* 0x00000010120878a5 */ /* 0x000fe2000f8e0016 */
[----:B------:R-:W-:Y:S01]  /*01c0*/  IMAD.WIDE.U32 R4, R7, 0x4, R4 ;  /* 0x0000000407047825 */ /* 0x000fe200078e0004 */
[----:B------:R-:W-:Y:S02]  /*01d0*/  UIMAD.WIDE.U32 UR10, UR18, 0x14, UR22 ;  /* 0x00000014120a78a5 */ /* 0x000fe4000f8e0016 */
[----:B------:R-:W-:Y:S01]  /*01e0*/  UIMAD.WIDE.U32 UR12, UR18, 0x18, UR22 ;  /* 0x00000018120c78a5 */ /* 0x000fe2000f8e0016 */
[----:B------:R-:W-:Y:S01]  /*01f0*/  IADD3 R12, P0, PT, R4, 0x10, RZ ;  /* 0x00000010040c7810 */ /* 0x000fe20007f1e0ff */
[----:B------:R-:W-:-:S03]  /*0200*/  UIMAD.WIDE.U32 UR14, UR18, 0x1c, UR22 ;  /* 0x0000001c120e78a5 */ /* 0x000fc6000f8e0016 */
[----:B------:R-:W-:-:S09]  /*0210*/  IADD3.X R13, PT, PT, RZ, R5, RZ, P0, !PT ;  /* 0x00000005ff0d7210 */ /* 0x000fd200007fe4ff */
.L_x_4:
[----:B------:R-:W-:Y:S01]  /*0220*/  IMAD.MOV.U32 R9, RZ, RZ, 0x4 ;  /* 0x00000004ff097424 */ /* 0x000fe200078e00ff */
[----:B------:R-:W2:Y:S03]  /*0230*/  LDG.E R27, desc[UR16][R12.64+-0x10] ;  /* 0xfffff0100c1b7981 */ /* 0x000ea6000c1e1900 */
[----:B------:R-:W-:Y:S01]  /*0240*/  IMAD.WIDE R8, R2, R9, UR22 ;  /* 0x0000001602087e25 */ /* 0x000fe2000f8e0209 */
[----:B------:R-:W-:Y:S01]  /*0250*/  UIMAD.WIDE.U32 UR20, UR18, 0x4, UR22 ;  /* 0x00000004121478a5 */ /* 0x000fe2000f8e0016 */
[----:B------:R-:W3:Y:S04]  /*0260*/  LDG.E R23, desc[UR16][R12.64+-0xc] ;  /* 0xfffff4100c177981 */ /* 0x000ee8000c1e1900 */
[----:B0-----:R0:W4:Y:S01]  /*0270*/  LDG.E R26, desc[UR16][R8.64] ;  /* 0x00000010081a7981 */ /* 0x001122000c1e1900 */
[----:B------:R-:W-:-:S02]  /*0280*/  MOV R4, UR20 ;  /* 0x0000001400047c02 */ /* 0x000fc40008000f00 */
[----:B------:R-:W-:Y:S01]  /*0290*/  MOV R5, UR21 ;  /* 0x0000001500057c02 */ /* 0x000fe20008000f00 */
[----:B------:R-:W5:Y:S02]  /*02a0*/  LDG.E R24, desc[UR16][R12.64+-0x8] ;  /* 0xfffff8100c187981 */ /* 0x000f64000c1e1900 */
[----:B------:R-:W-:Y:S02]  /*02b0*/  IMAD.WIDE R4, R2, 0x4, R4 ;  /* 0x0000000402047825 */ /* 0x000fe400078e0204 */
[----:B------:R-:W5:Y:S04]  /*02c0*/  LDG.E R21, desc[UR16][R12.64+-0x4] ;  /* 0xfffffc100c157981 */ /* 0x000f68000c1e1900 */
[----:B-1----:R1:W5:Y:S01]  /*02d0*/  LDG.E R25, desc[UR16][R4.64] ;  /* 0x0000001004197981 */ /* 0x002362000c1e1900 */
[----:B------:R-:W-:Y:S01]  /*02e0*/  UIMAD.WIDE.U32 UR20, UR18, 0x8, UR22 ;  /* 0x00000008121478a5 */ /* 0x000fe2000f8e0016 */
[----:B------:R-:W-:-:S02]  /*02f0*/  IMAD.MOV.U32 R29, RZ, RZ, 0x4 ;  /* 0x00000004ff1d7424 */ /* 0x000fc400078e00ff */
[----:B------:R-:W5:Y:S03]  /*0300*/  LDG.E R11, desc[UR16][R12.64] ;  /* 0x000000100c0b7981 */ /* 0x000f66000c1e1900 */
[----:B------:R-:W-:Y:S02]  /*0310*/  MOV R6, UR20 ;  /* 0x0000001400067c02 */ /* 0x000fe40008000f00 */
[----:B------:R-:W-:-:S03]  /*0320*/  MOV R7, UR21 ;  /* 0x0000001500077c02 */ /* 0x000fc60008000f00 */
[----:B------:R-:W-:-:S05]  /*0330*/  IMAD.WIDE R6, R2, 0x4, R6 ;  /* 0x0000000402067825 */ /* 0x000fca00078e0206 */
[----:B------:R-:W5:Y:S01]  /*0340*/  LDG.E R22, desc[UR16][R6.64] ;  /* 0x0000001006167981 */ /* 0x000f62000c1e1900 */
[----:B------:R-:W-:-:S05]  /*0350*/  IMAD.WIDE R28, R2, R29, UR6 ;  /* 0x00000006021c7e25 */ /* 0x000fca000f8e021d */
[----:B------:R1:W5:Y:S01]  /*0360*/  LDG.E R20, desc[UR16][R28.64] ;  /* 0x000000101c147981 */ /* 0x000362000c1e1900 */
[----:B0-----:R-:W-:Y:S01]  /*0370*/  HFMA2 R9, -RZ, RZ, 0, 2.384185791015625e-07 ;  /* 0x00000004ff097431 */ /* 0x001fe200000001ff */
[----:B------:R-:W-:Y:S01]  /*0380*/  MOV R19, 0x4 ;  /* 0x0000000400137802 */ /* 0x000fe20000000f00 */
[----:B------:R-:W-:Y:S01]  /*0390*/  HFMA2 R17, -RZ, RZ, 0, 2.384185791015625e-07 ;  /* 0x00000004ff117431 */ /* 0x000fe200000001ff */
[----:B------:R-:W5:Y:S02]  /*03a0*/  LDG.E R7, desc[UR16][R12.64+0x8] ;  /* 0x000008100c077981 */ /* 0x000f64000c1e1900 */
[C---:B-1----:R-:W-:Y:S02]  /*03b0*/  IMAD.WIDE R4, R2.reuse, R9, UR8 ;  /* 0x0000000802047e25 */ /* 0x042fe4000f8e0209 */
[----:B------:R-:W5:Y:S04]  /*03c0*/  LDG.E R9, desc[UR16][R12.64+0x4] ;  /* 0x000004100c097981 */ /* 0x000f68000c1e1900 */
[----:B------:R-:W5:Y:S01]  /*03d0*/  LDG.E R10, desc[UR16][R4.64] ;  /* 0x00000010040a7981 */ /* 0x000f62000c1e1900 */
[----:B------:R-:W-:-:S05]  /*03e0*/  IMAD.WIDE R18, R2, R19, UR10 ;  /* 0x0000000a02127e25 */ /* 0x000fca000f8e0213 */
[----:B------:R-:W5:Y:S01]  /*03f0*/  LDG.E R8, desc[UR16][R18.64] ;  /* 0x0000001012087981 */ /* 0x000f62000c1e1900 */
[C---:B------:R-:W-:Y:S01]  /*0400*/  IMAD.WIDE R16, R2.reuse, R17, UR12 ;  /* 0x0000000c02107e25 */ /* 0x040fe2000f8e0211 */
[----:B------:R-:W-:Y:S02]  /*0410*/  MOV R29, 0x4 ;  /* 0x00000004001d7802 */ /* 0x000fe40000000f00 */
[----:B------:R-:W5:Y:S04]  /*0420*/  LDG.E R5, desc[UR16][R12.64+0xc] ;  /* 0x00000c100c057981 */ /* 0x000f68000c1e1900 */
[----:B------:R2:W5:Y:S01]  /*0430*/  LDG.E R6, desc[UR16][R16.64] ;  /* 0x0000001010067981 */ /* 0x000562000c1e1900 */
[----:B------:R-:W-:-:S05]  /*0440*/  IMAD.WIDE R28, R2, R29, UR14 ;  /* 0x0000000e021c7e25 */ /* 0x000fca000f8e021d */
[----:B------:R0:W5:Y:S01]  /*0450*/  LDG.E R4, desc[UR16][R28.64] ;  /* 0x000000101c047981 */ /* 0x000162000c1e1900 */
[----:B------:R-:W-:Y:S08]  /*0460*/  I2F.F64 R14, R14 ;  /* 0x0000000e000e7312 */ /* 0x000ff00000201c00 */
[----:B--2---:R-:W-:Y:S08]  /*0470*/  I2F.F64 R16, R27 ;  /* 0x0000001b00107312 */ /* 0x004ff00000201c00 */
[----:B----4-:R-:W1:Y:S02]  /*0480*/  I2F.F64 R18, R26 ;  /* 0x0000001a00127312 */ /* 0x010e640000201c00 */
[----:B-1----:R-:W-:-:S06]  /*0490*/  DFMA R26, R16, R18, R14 ;  /* 0x00000012101a722b */ /* 0x002fcc000000000e */
[----:B------:R-:W1:Y:S08]  /*04a0*/  F2I.F64.TRUNC R18, R26 ;  /* 0x0000001a00127311 */ /* 0x000e70000030d100 */
[----:B---3--:R-:W-:Y:S08]  /*04b0*/  I2F.F64 R14, R23 ;  /* 0x00000017000e7312 */ /* 0x008ff00000201c00 */
[----:B-----5:R-:W-:Y:S08]  /*04c0*/  I2F.F64 R16, R25 ;  /* 0x0000001900107312 */ /* 0x020ff00000201c00 */
[----:B-1----:R-:W1:Y:S02]  /*04d0*/  I2F.F64 R18, R18 ;  /* 0x0000001200127312 */ /* 0x002e640000201c00 */
[----:B-1----:R-:W-:-:S10]  /*04e0*/  DFMA R18, R14, R16, R18 ;  /* 0x000000100e12722b */ /* 0x002fd40000000012 */
[----:B------:R-:W1:Y:S08]  /*04f0*/  F2I.F64.TRUNC R19, R18 ;  /* 0x0000001200137311 */ /* 0x000e70000030d100 */
[----:B------:R-:W-:Y:S08]  /*0500*/  I2F.F64 R14, R24 ;  /* 0x00000018000e7312 */ /* 0x000ff00000201c00 */
[----:B------:R-:W-:Y:S08]  /*0510*/  I2F.F64 R22, R22 ;  /* 0x0000001600167312 */ /* 0x000ff00000201c00 */
[----:B-1----:R-:W0:Y:S02]  /*0520*/  I2F.F64 R16, R19 ;  /* 0x0000001300107312 */ /* 0x002e240000201c00 */
[----:B0-----:R-:W-:-:S10]  /*0530*/  DFMA R28, R14, R22, R16 ;  /* 0x000000160e1c722b */ /* 0x001fd40000000010 */
[----:B------:R-:W0:Y:S08]  /*0540*/  F2I.F64.TRUNC R28, R28 ;  /* 0x0000001c001c7311 */ /* 0x000e30000030d100 */
[----:B------:R-:W-:Y:S08]  /*0550*/  I2F.F64 R14, R21 ;  /* 0x00000015000e7312 */ /* 0x000ff00000201c00 */
[----:B------:R-:W-:Y:S08]  /*0560*/  I2F.F64 R26, R20 ;  /* 0x00000014001a7312 */ /* 0x000ff00000201c00 */
[----:B0-----:R-:W0:Y:S02]  /*0570*/  I2F.F64 R16, R28 ;  /* 0x0000001c00107312 */ /* 0x001e240000201c00 */
[----:B0-----:R-:W-:-:S06]  /*0580*/  DFMA R16, R14, R26, R16 ;  /* 0x0000001a0e10722b */ /* 0x001fcc0000000010 */
        /* <DEDUP_REMOVED lines=9> */
[----:B0-----:R-:W-:-:S10]  /*0620*/  DFMA R18, R18, R22, R20 ;  /* 0x000000161212722b */ /* 0x001fd40000000014 */
        /* <DEDUP_REMOVED lines=8> */
[----:B0-----:R-:W0:Y:S01]  /*06b0*/  I2F.F64 R8, R10 ;  /* 0x0000000a00087312 */ /* 0x001e220000201c00 */
[----:B------:R-:W-:Y:S01]  /*06c0*/  UIADD3 UR4, UPT, UPT, UR4, 0x8, URZ ;  /* 0x0000000804047890 */ /* 0x000fe2000fffe0ff */
[----:B0-----:R-:W-:-:S03]  /*06d0*/  DFMA R14, R14, R16, R8 ;  /* 0x000000100e0e722b */ /* 0x001fc60000000008 */
[----:B------:R-:W-:Y:S01]  /*06e0*/  UISETP.NE.AND UP0, UPT, UR4, URZ, UPT ;  /* 0x000000ff0400728c */ /* 0x000fe2000bf05270 */
[----:B------:R-:W-:-:S06]  /*06f0*/  IMAD.U32 R7, RZ, RZ, UR18 ;  /* 0x00000012ff077e24 */ /* 0x000fcc000f8e00ff */
[----:B------:R0:W1:Y:S01]  /*0700*/  F2I.F64.TRUNC R14, R14 ;  /* 0x0000000e000e7311 */ /* 0x000062000030d100 */
[----:B------:R-:W-:Y:S02]  /*0710*/  IADD3 R12, P0, PT, R12, 0x20, RZ ;  /* 0x000000200c0c7810 */ /* 0x000fe40007f1e0ff */
[----:B------:R-:W-:Y:S02]  /*0720*/  LEA R2, R7, R2, 0x3 ;  /* 0x0000000207027211 */ /* 0x000fe400078e18ff */
[----:B------:R-:W-:Y:S01]  /*0730*/  IADD3.X R13, PT, PT, RZ, R13, RZ, P0, !PT ;  /* 0x0000000dff0d7210 */ /* 0x000fe200007fe4ff */
[----:B------:R-:W-:Y:S08]  /*0740*/  BRA.U UP0, `(.L_x_4) ;  /* 0xfffffff900b47547 */ /* 0x000ff0000b83ffff */
[----:B------:R-:W-:-:S06]  /*0750*/  ULOP3.LUT UR4, UR18, 0x7ffffff8, URZ, 0xc0, !UPT ;  /* 0x7ffffff812047892 */ /* 0x000fcc000f8ec0ff */
[----:B------:R-:W-:-:S07]  /*0760*/  MOV R5, UR4 ;  /* 0x0000000400057c02 */ /* 0x000fce0008000f00 */
.L_x_3:
[----:B------:R-:W-:-:S04]  /*0770*/  ULOP3.LUT UR5, UR18, 0x7, URZ, 0xc0, !UPT ;  /* 0x0000000712057892 */ /* 0x000fc8000f8ec0ff */
[----:B------:R-:W-:-:S09]  /*0780*/  UISETP.NE.AND UP0, UPT, UR5, URZ, UPT ;  /* 0x000000ff0500728c */ /* 0x000fd2000bf05270 */
[----:B------:R-:W-:Y:S05]  /*0790*/  BRA.U !UP0, `(.L_x_2) ;  /* 0x0000000508887547 */ /* 0x000fea000b800000 */
[----:B------:R-:W-:Y:S01]  /*07a0*/  UISETP.GE.U32.AND UP0, UPT, UR5, 0x4, UPT ;  /* 0x000000040500788c */ /* 0x000fe2000bf06070 */
[----:B------:R-:W-:Y:S01]  /*07b0*/  IMAD R2, R3, UR18, RZ ;  /* 0x0000001203027c24 */ /* 0x000fe2000f8e02ff */
[----:B------:R-:W-:-:S04]  /*07c0*/  ULOP3.LUT UR4, UR18, 0x3, URZ, 0xc0, !UPT ;  /* 0x0000000312047892 */ /* 0x000fc8000f8ec0ff */
[----:B------:R-:W-:-:S03]  /*07d0*/  UISETP.NE.AND UP1, UPT, UR4, URZ, UPT ;  /* 0x000000ff0400728c */ /* 0x000fc6000bf25270 */
[----:B------:R-:W-:Y:S08]  /*07e0*/  BRA.U !UP0, `(.L_x_5) ;  /* 0x0000000108b87547 */ /* 0x000ff0000b800000 */
[----:B------:R-:W2:Y:S01]  /*07f0*/  LDC.64 R16, c[0x0][0x380] ;  /* 0x0000e000ff107b82 */ /* 0x000ea20000000a00 */
[----:B------:R-:W-:Y:S01]  /*0800*/  IADD3 R9, PT, PT, R2, R5, RZ ;  /* 0x0000000502097210 */ /* 0x000fe20007ffe0ff */
[----:B------:R-:W-:Y:S01]  /*0810*/  IMAD R11, R5, UR18, R0 ;  /* 0x00000012050b7c24 */ /* 0x000fe2000f8e0200 */
[----:B------:R-:W3:Y:S05]  /*0820*/  LDCU.64 UR6, c[0x0][0x380] ;  /* 0x00007000ff0677ac */ /* 0x000eea0008000a00 */
[----:B------:R-:W4:Y:S01]  /*0830*/  LDC.64 R6, c[0x0][0x388] ;  /* 0x0000e200ff067b82 */ /* 0x000f220000000a00 */
[----:B--2---:R-:W-:-:S06]  /*0840*/  IMAD.WIDE.U32 R16, R9, 0x4, R16 ;  /* 0x0000000409107825 */ /* 0x004fcc00078e0010 */
[----:B------:R-:W2:Y:S01]  /*0850*/  LDG.E R16, desc[UR16][R16.64] ;  /* 0x0000001010107981 */ /* 0x000ea2000c1e1900 */
[----:B----4-:R-:W-:-:S05]  /*0860*/  IMAD.WIDE R6, R11, 0x4, R6 ;  /* 0x000000040b067825 */ /* 0x010fca00078e0206 */
[----:B------:R-:W4:Y:S01]  /*0870*/  LDG.E R13, desc[UR16][R6.64] ;  /* 0x00000010060d7981 */ /* 0x000f22000c1e1900 */
[----:B------:R-:W-:Y:S01]  /*0880*/  IADD3 R4, P0, PT, R2, R5, RZ ;  /* 0x0000000502047210 */ /* 0x000fe20007f1e0ff */
[----:B------:R-:W-:-:S03]  /*0890*/  IMAD.U32 R19, RZ, RZ, UR18 ;  /* 0x00000012ff137e24 */ /* 0x000fc6000f8e00ff */
[----:B------:R-:W-:Y:S02]  /*08a0*/  IADD3.X R9, PT, PT, RZ, RZ, RZ, P0, !PT ;  /* 0x000000ffff097210 */ /* 0x000fe400007fe4ff */
[----:B---3--:R-:W-:Y:S01]  /*08b0*/  LEA R10, P0, R4, UR6, 0x2 ;  /* 0x00000006040a7c11 */ /* 0x008fe2000f8010ff */
[----:B------:R-:W-:-:S03]  /*08c0*/  IMAD.WIDE.U32 R18, R19, 0x4, R6 ;  /* 0x0000000413127825 */ /* 0x000fc600078e0006 */
[----:B------:R-:W-:Y:S02]  /*08d0*/  LEA.HI.X R11, R4, UR7, R9, 0x2, P0 ;  /* 0x00000007040b7c11 */ /* 0x000fe400080f1409 */
[----:B------:R4:W3:Y:S04]  /*08e0*/  LDG.E R12, desc[UR16][R18.64] ;  /* 0x00000010120c7981 */ /* 0x0008e8000c1e1900 */
[----:B------:R-:W5:Y:S01]  /*08f0*/  LDG.E R9, desc[UR16][R10.64+0x4] ;  /* 0x000004100a097981 */ /* 0x000f62000c1e1900 */
[----:B------:R-:W-:-:S03]  /*0900*/  MOV R21, UR18 ;  /* 0x0000001200157c02 */ /* 0x000fc60008000f00 */
[----:B------:R-:W5:Y:S02]  /*0910*/  LDG.E R6, desc[UR16][R10.64+0x8] ;  /* 0x000008100a067981 */ /* 0x000f64000c1e1900 */
[----:B------:R-:W-:Y:S01]  /*0920*/  IMAD.WIDE.U32 R20, R21, 0x4, R18 ;  /* 0x0000000415147825 */ /* 0x000fe200078e0012 */
[----:B------:R-:W-:Y:S01]  /*0930*/  MOV R27, UR18 ;  /* 0x00000012001b7c02 */ /* 0x000fe20008000f00 */
[----:B------:R-:W5:Y:S04]  /*0940*/  LDG.E R8, desc[UR16][R10.64+0xc] ;  /* 0x00000c100a087981 */ /* 0x000f68000c1e1900 */
[----:B------:R5:W5:Y:S01]  /*0950*/  LDG.E R4, desc[UR16][R20.64] ;  /* 0x0000001014047981 */ /* 0x000b62000c1e1900 */
[----:B------:R-:W-:-:S05]  /*0960*/  IMAD.WIDE.U32 R26, R27, 0x4, R20 ;  /* 0x000000041b1a7825 */ /* 0x000fca00078e0014 */
[----:B------:R-:W5:Y:S01]  /*0970*/  LDG.E R7, desc[UR16][R26.64] ;  /* 0x000000101a077981 */ /* 0x000f62000c1e1900 */
[----:B01----:R-:W-:Y:S01]  /*0980*/  I2F.F64 R14, R14 ;  /* 0x0000000e000e7312 */ /* 0x003fe20000201c00 */
[----:B------:R-:W-:-:S07]  /*0990*/  IADD3 R5, PT, PT, R5, 0x4, RZ ;  /* 0x0000000405057810 */ /* 0x000fce0007ffe0ff */
[----:B--2---:R-:W-:Y:S08]  /*09a0*/  I2F.F64 R16, R16 ;  /* 0x0000001000107312 */ /* 0x004ff00000201c00 */
[----:B----4-:R-:W0:Y:S02]  /*09b0*/  I2F.F64 R18, R13 ;  /* 0x0000000d00127312 */ /* 0x010e240000201c00 */
[----:B0-----:R-:W-:-:S10]  /*09c0*/  DFMA R18, R16, R18, R14 ;  /* 0x000000121012722b */ /* 0x001fd4000000000e */
[----:B------:R-:W0:Y:S08]  /*09d0*/  F2I.F64.TRUNC R18, R18 ;  /* 0x0000001200127311 */ /* 0x000e30000030d100 */
[----:B---3--:R-:W-:Y:S08]  /*09e0*/  I2F.F64 R22, R12 ;  /* 0x0000000c00167312 */ /* 0x008ff00000201c00 */
[----:B-----5:R-:W-:Y:S08]  /*09f0*/  I2F.F64 R20, R9 ;  /* 0x0000000900147312 */ /* 0x020ff00000201c00 */
        /* <DEDUP_REMOVED lines=12> */
[----:B------:R2:W3:Y:S02]  /*0ac0*/  F2I.F64.TRUNC R14, R14 ;  /* 0x0000000e000e7311 */ /* 0x0004e4000030d100 */
.L_x_5:
[----:B------:R-:W-:Y:S05]  /*0ad0*/  BRA.U !UP1, `(.L_x_2) ;  /* 0x0000000109b87547 */ /* 0x000fea000b800000 */
[----:B------:R-:W-:Y:S02]  /*0ae0*/  UISETP.NE.AND UP0, UPT, UR4, 0x1, UPT ;  /* 0x000000010400788c */ /* 0x000fe4000bf05270 */
[----:B------:R-:W-:-:S04]  /*0af0*/  ULOP3.LUT UR5, UR18, 0x1, URZ, 0xc0, !UPT ;  /* 0x0000000112057892 */ /* 0x000fc8000f8ec0ff */
[----:B------:R-:W-:-:S03]  /*0b00*/  UISETP.NE.U32.AND UP1, UPT, UR5, 0x1, UPT ;  /* 0x000000010500788c */ /* 0x000fc6000bf25070 */
[----:B------:R-:W-:Y:S08]  /*0b10*/  BRA.U !UP0, `(.L_x_6) ;  /* 0x0000000108707547 */ /* 0x000ff0000b800000 */
[----:B------:R-:W4:Y:S01]  /*0b20*/  LDC.64 R6, c[0x0][0x380] ;  /* 0x0000e000ff067b82 */ /* 0x000f220000000a00 */
[----:B------:R-:W-:Y:S01]  /*0b30*/  IMAD.IADD R11, R2, 0x1, R5 ;  /* 0x00000001020b7824 */ /* 0x000fe200078e0205 */
[----:B------:R-:W5:Y:S01]  /*0b40*/  LDCU.64 UR4, c[0x0][0x380] ;  /* 0x00007000ff0477ac */ /* 0x000f620008000a00 */
[----:B------:R-:W-:-:S05]  /*0b50*/  IMAD R13, R5, UR18, R0 ;  /* 0x00000012050d7c24 */ /* 0x000fca000f8e0200 */
[----:B------:R-:W0:Y:S01]  /*0b60*/  LDC.64 R8, c[0x0][0x388] ;  /* 0x0000e200ff087b82 */ /* 0x000e220000000a00 */
[----:B----4-:R-:W-:-:S05]  /*0b70*/  IMAD.WIDE.U32 R6, R11, 0x4, R6 ;  /* 0x000000040b067825 */ /* 0x010fca00078e0006 */
[----:B------:R-:W4:Y:S01]  /*0b80*/  LDG.E R4, desc[UR16][R6.64] ;  /* 0x0000001006047981 */ /* 0x000f22000c1e1900 */
[----:B0-----:R-:W-:-:S05]  /*0b90*/  IMAD.WIDE R8, R13, 0x4, R8 ;  /* 0x000000040d087825 */ /* 0x001fca00078e0208 */
[----:B------:R-:W4:Y:S01]  /*0ba0*/  LDG.E R20, desc[UR16][R8.64] ;  /* 0x0000001008147981 */ /* 0x000f22000c1e1900 */
[----:B------:R-:W-:Y:S02]  /*0bb0*/  IADD3 R11, P0, PT, R2, R5, RZ ;  /* 0x00000005020b7210 */ /* 0x000fe40007f1e0ff */
[----:B------:R-:W-:Y:S02]  /*0bc0*/  MOV R13, UR18 ;  /* 0x00000012000d7c02 */ /* 0x000fe40008000f00 */
[----:B------:R-:W-:Y:S02]  /*0bd0*/  IADD3.X R16, PT, PT, RZ, RZ, RZ, P0, !PT ;  /* 0x000000ffff107210 */ /* 0x000fe400007fe4ff */
[----:B-----5:R-:W-:Y:S01]  /*0be0*/  LEA R10, P0, R11, UR4, 0x2 ;  /* 0x000000040b0a7c11 */ /* 0x020fe2000f8010ff */
[----:B------:R-:W-:-:S03]  /*0bf0*/  IMAD.WIDE.U32 R12, R13, 0x4, R8 ;  /* 0x000000040d0c7825 */ /* 0x000fc600078e0008 */
[----:B------:R-:W-:-:S03]  /*0c00*/  LEA.HI.X R11, R11, UR5, R16, 0x2, P0 ;  /* 0x000000050b0b7c11 */ /* 0x000fc600080f1410 */
[----:B------:R-:W5:Y:S04]  /*0c10*/  LDG.E R12, desc[UR16][R12.64] ;  /* 0x000000100c0c7981 */ /* 0x000f68000c1e1900 */
[----:B------:R-:W5:Y:S01]  /*0c20*/  LDG.E R10, desc[UR16][R10.64+0x4] ;  /* 0x000004100a0a7981 */ /* 0x000f62000c1e1900 */
[----:B-123--:R-:W-:Y:S01]  /*0c30*/  I2F.F64 R14, R14 ;  /* 0x0000000e000e7312 */ /* 0x00efe20000201c00 */
[----:B------:R-:W-:-:S07]  /*0c40*/  IADD3 R5, PT, PT, R5, 0x2, RZ ;  /* 0x0000000205057810 */ /* 0x000fce0007ffe0ff */
[----:B----4-:R-:W-:Y:S08]  /*0c50*/  I2F.F64 R6, R4 ;  /* 0x0000000400067312 */ /* 0x010ff00000201c00 */
[----:B------:R-:W0:Y:S02]  /*0c60*/  I2F.F64 R8, R20 ;  /* 0x0000001400087312 */ /* 0x000e240000201c00 */
[----:B0-----:R-:W-:-:S10]  /*0c70*/  DFMA R6, R6, R8, R14 ;  /* 0x000000080606722b */ /* 0x001fd4000000000e */
[----:B------:R-:W0:Y:S08]  /*0c80*/  F2I.F64.TRUNC R6, R6 ;  /* 0x0000000600067311 */ /* 0x000e30000030d100 */
[----:B-----5:R-:W-:Y:S08]  /*0c90*/  I2F.F64 R16, R12 ;  /* 0x0000000c00107312 */ /* 0x020ff00000201c00 */
[----:B------:R-:W-:Y:S08]  /*0ca0*/  I2F.F64 R8, R10 ;  /* 0x0000000a00087312 */ /* 0x000ff00000201c00 */
[----:B0-----:R-:W0:Y:S02]  /*0cb0*/  I2F.F64 R18, R6 ;  /* 0x0000000600127312 */ /* 0x001e240000201c00 */
[----:B0-----:R-:W-:-:S06]  /*0cc0*/  DFMA R8, R8, R16, R18 ;  /* 0x000000100808722b */ /* 0x001fcc0000000012 */
[----:B------:R4:W0:Y:S05]  /*0cd0*/  F2I.F64.TRUNC R14, R8 ;  /* 0x00000008000e7311 */ /* 0x00082a000030d100 */
.L_x_6:
[----:B------:R-:W-:Y:S05]  /*0ce0*/  BRA.U UP1, `(.L_x_2) ;  /* 0x0000000101347547 */ /* 0x000fea000b800000 */
[----:B------:R-:W5:Y:S01]  /*0cf0*/  LDC.64 R6, c[0x0][0x380] ;  /* 0x0000e000ff067b82 */ /* 0x000f620000000a00 */
[----:B------:R-:W-:Y:S01]  /*0d00*/  IADD3 R11, PT, PT, R2, R5, RZ ;  /* 0x00000005020b7210 */ /* 0x000fe20007ffe0ff */
[----:B------:R-:W-:-:S06]  /*0d10*/  IMAD R13, R5, UR18, R0 ;  /* 0x00000012050d7c24 */ /* 0x000fcc000f8e0200 */
[----:B----4-:R-:W4:Y:S01]  /*0d20*/  LDC.64 R8, c[0x0][0x388] ;  /* 0x0000e200ff087b82 */ /* 0x010f220000000a00 */
[----:B-----5:R-:W-:-:S06]  /*0d30*/  IMAD.WIDE.U32 R4, R11, 0x4, R6 ;  /* 0x000000040b047825 */ /* 0x020fcc00078e0006 */
[----:B------:R-:W5:Y:S01]  /*0d40*/  LDG.E R4, desc[UR16][R4.64] ;  /* 0x0000001004047981 */ /* 0x000f62000c1e1900 */
[----:B----4-:R-:W-:-:S06]  /*0d50*/  IMAD.WIDE R8, R13, 0x4, R8 ;  /* 0x000000040d087825 */ /* 0x010fcc00078e0208 */
[----:B------:R-:W4:Y:S01]  /*0d60*/  LDG.E R8, desc[UR16][R8.64] ;  /* 0x0000001008087981 */ /* 0x000f22000c1e1900 */
[----:B0123--:R-:W-:Y:S08]  /*0d70*/  I2F.F64 R14, R14 ;  /* 0x0000000e000e7312 */ /* 0x00fff00000201c00 */
[----:B-----5:R-:W-:Y:S08]  /*0d80*/  I2F.F64 R6, R4 ;  /* 0x0000000400067312 */ /* 0x020ff00000201c00 */
[----:B----4-:R-:W0:Y:S02]  /*0d90*/  I2F.F64 R10, R8 ;  /* 0x00000008000a7312 */ /* 0x010e240000201c00 */
[----:B0-----:R-:W-:-:S06]  /*0da0*/  DFMA R6, R6, R10, R14 ;  /* 0x0000000a0606722b */ /* 0x001fcc000000000e */
[----:B------:R0:W1:Y:S05]  /*0db0*/  F2I.F64.TRUNC R14, R6 ;  /* 0x00000006000e7311 */ /* 0x00006a000030d100 */
.L_x_2:
[----:B------:R-:W5:Y:S01]  /*0dc0*/  LDC.64 R4, c[0x0][0x390] ;  /* 0x0000e400ff047b82 */ /* 0x000f620000000a00 */
[----:B------:R-:W-:-:S04]  /*0dd0*/  IMAD R3, R3, UR18, R0 ;  /* 0x0000001203037c24 */ /* 0x000fc8000f8e0200 */
[----:B-----5:R-:W-:-:S05]  /*0de0*/  IMAD.WIDE R2, R3, 0x4, R4 ;  /* 0x0000000403027825 */ /* 0x020fca00078e0204 */
[----:B01-3--:R-:W-:Y:S01]  /*0df0*/  STG.E desc[UR16][R2.64], R14 ;  /* 0x0000000e02007986 */ /* 0x00bfe2000c101910 */
[----:B------:R-:W-:Y:S05]  /*0e00*/  EXIT ;  /* 0x000000000000794d */ /* 0x000fea0003800000 */
.L_x_7:
        /* <DEDUP_REMOVED lines=15> */
.L_x_9:


//--------------------- .nv.shared._Z11matrix_mul2PiS_S_i --------------------------
	.section	.nv.shared._Z11matrix_mul2PiS_S_i,"aw",@nobits
	.sectionflags	@""
	.align	4
.nv.shared._Z11matrix_mul2PiS_S_i:
	.zero		9216


//--------------------- .nv.shared.reserved.0     --------------------------
	.section	.nv.shared.reserved.0,"aw",@nobits
	.weak		__nv_reservedSMEM_offset_0_alias
	.size		__nv_reservedSMEM_offset_0_alias, 0, 64
	.other		__nv_reservedSMEM_offset_0_alias,@"STO_CUDA_RESERVED_SHARED STV_DEFAULT"
__nv_reservedSMEM_offset_0_alias:
	.zero		0
	.zero		64


//--------------------- .nv.constant0._Z11matrix_mul2PiS_S_i --------------------------
	.section	.nv.constant0._Z11matrix_mul2PiS_S_i,"a",@progbits
	.sectionflags	@""
	.align	4
.nv.constant0._Z11matrix_mul2PiS_S_i:
	.zero		924


//--------------------- .nv.constant0._Z10matrix_mulPiS_S_i --------------------------
	.section	.nv.constant0._Z10matrix_mulPiS_S_i,"a",@progbits
	.sectionflags	@""
	.align	4
.nv.constant0._Z10matrix_mulPiS_S_i:
	.zero		924


//--------------------- SYMBOLS --------------------------

	.type		.nv.reservedSmem.offset0,@object
	.size		.nv.reservedSmem.offset0,0x4
	.type		.nv.reservedSmem.cap,@object
	.size		.nv.reservedSmem.cap,0x4
